//
// Generated by NVIDIA NVVM Compiler
//
// Compiler Build ID: CL-36424714
// Cuda compilation tools, release 13.0, V13.0.88
// Based on NVVM 20.0.0
//

.version 9.0
.target sm_100
.address_size 64

	// .globl	_Z16julia_gpu_kernelddiddiddPb

.visible .entry _Z16julia_gpu_kernelddiddiddPb(
	.param .f64 _Z16julia_gpu_kernelddiddiddPb_param_0,
	.param .f64 _Z16julia_gpu_kernelddiddiddPb_param_1,
	.param .u32 _Z16julia_gpu_kernelddiddiddPb_param_2,
	.param .f64 _Z16julia_gpu_kernelddiddiddPb_param_3,
	.param .f64 _Z16julia_gpu_kernelddiddiddPb_param_4,
	.param .u32 _Z16julia_gpu_kernelddiddiddPb_param_5,
	.param .f64 _Z16julia_gpu_kernelddiddiddPb_param_6,
	.param .f64 _Z16julia_gpu_kernelddiddiddPb_param_7,
	.param .u64 .ptr .align 1 _Z16julia_gpu_kernelddiddiddPb_param_8
)
{
	.reg .pred 	%p<5>;
	.reg .b16 	%rs<2>;
	.reg .b32 	%r<10>;
	.reg .b64 	%rd<5>;
	.reg .b64 	%fd<29>;

	ld.param.f64 	%fd10, [_Z16julia_gpu_kernelddiddiddPb_param_0];
	ld.param.f64 	%fd11, [_Z16julia_gpu_kernelddiddiddPb_param_1];
	ld.param.u32 	%r7, [_Z16julia_gpu_kernelddiddiddPb_param_2];
	ld.param.f64 	%fd12, [_Z16julia_gpu_kernelddiddiddPb_param_3];
	ld.param.f64 	%fd13, [_Z16julia_gpu_kernelddiddiddPb_param_4];
	ld.param.u32 	%r5, [_Z16julia_gpu_kernelddiddiddPb_param_5];
	ld.param.f64 	%fd8, [_Z16julia_gpu_kernelddiddiddPb_param_6];
	ld.param.f64 	%fd9, [_Z16julia_gpu_kernelddiddiddPb_param_7];
	ld.param.u64 	%rd1, [_Z16julia_gpu_kernelddiddiddPb_param_8];
	mov.u32 	%r1, %ctaid.x;
	mov.u32 	%r2, %ctaid.y;
	sub.f64 	%fd14, %fd11, %fd10;
	cvt.rn.f64.u32 	%fd15, %r1;
	cvt.rn.f64.s32 	%fd16, %r7;
	div.rn.f64 	%fd17, %fd15, %fd16;
	fma.rn.f64 	%fd28, %fd14, %fd17, %fd10;
	sub.f64 	%fd18, %fd13, %fd12;
	cvt.rn.f64.u32 	%fd19, %r2;
	cvt.rn.f64.s32 	%fd20, %r5;
	div.rn.f64 	%fd21, %fd19, %fd20;
	fma.rn.f64 	%fd27, %fd18, %fd21, %fd12;
	mov.b32 	%r9, 0;
$L__BB0_1:
	mul.f64 	%fd22, %fd28, %fd28;
	mul.f64 	%fd23, %fd27, %fd27;
	sub.f64 	%fd24, %fd22, %fd23;
	add.f64 	%fd5, %fd8, %fd24;
	add.f64 	%fd25, %fd28, %fd28;
	fma.rn.f64 	%fd27, %fd25, %fd27, %fd9;
	mul.f64 	%fd26, %fd5, %fd5;
	fma.rn.f64 	%fd7, %fd27, %fd27, %fd26;
	setp.ltu.f64 	%p1, %fd7, 0d408F400000000000;
	add.s32 	%r4, %r9, 1;
	setp.lt.u32 	%p2, %r9, 199;
	and.pred  	%p3, %p1, %p2;
	mov.u32 	%r9, %r4;
	mov.f64 	%fd28, %fd5;
	@%p3 bra 	$L__BB0_1;
	cvta.to.global.u64 	%rd2, %rd1;
	setp.lt.f64 	%p4, %fd7, 0d408F400000000000;
	selp.u16 	%rs1, 1, 0, %p4;
	mad.lo.s32 	%r8, %r5, %r1, %r2;
	cvt.s64.s32 	%rd3, %r8;
	add.s64 	%rd4, %rd2, %rd3;
	st.global.u8 	[%rd4], %rs1;
	ret;

}


// ===== COMPILED SASS (sm_100) =====

	.target	sm_100

	.elftype	@"ET_EXEC"


//--------------------- .note.nv.tkinfo           --------------------------
	.section	.note.nv.tkinfo,"",@"SHT_NOTE"
	.sectionflags	@"SHF_NOTE_NV_TKINFO"
	.tkinfo
        /*0018*/ 	.word	0x00000002
        /*0030*/ 	.string	""
        /*0030*/ 	.string	"ptxas"
        /*0030*/ 	.string	"Cuda compilation tools, release 13.0, V13.0.88"
        /*0030*/ 	.string	"Build cuda_13.0.r13.0/compiler.36424714_0"
        /*0030*/ 	.string	"-arch sm_100 -m 64 "



//--------------------- .note.nv.cuinfo           --------------------------
	.section	.note.nv.cuinfo,"",@"SHT_NOTE"
	.sectionflags	@"SHF_NOTE_NV_CUINFO"
        /*0018*/ 	.short	0x0002
        /*001a*/ 	.short	0x0064
        /*001c*/ 	.short	0x0082
	.zero		2


//--------------------- .nv.info                  --------------------------
	.section	.nv.info,"",@"SHT_CUDA_INFO"
	.align	4


	//----- nvinfo : EIATTR_REGCOUNT
	.align		4
        /*0000*/ 	.byte	0x04, 0x2f
        /*0002*/ 	.short	(.L_1 - .L_0)
	.align		4
.L_0:
        /*0004*/ 	.word	index@(_Z16julia_gpu_kernelddiddiddPb)
        /*0008*/ 	.word	0x0000001c


	//----- nvinfo : EIATTR_FRAME_SIZE
	.align		4
.L_1:
        /*000c*/ 	.byte	0x04, 0x11
        /*000e*/ 	.short	(.L_3 - .L_2)
	.align		4
.L_2:
        /*0010*/ 	.word	index@($__internal_0_$__cuda_sm20_div_rn_f64_full)
        /*0014*/ 	.word	0x00000000


	//----- nvinfo : EIATTR_FRAME_SIZE
	.align		4
.L_3:
        /*0018*/ 	.byte	0x04, 0x11
        /*001a*/ 	.short	(.L_5 - .L_4)
	.align		4
.L_4:
        /*001c*/ 	.word	index@(_Z16julia_gpu_kernelddiddiddPb)
        /*0020*/ 	.word	0x00000000


	//----- nvinfo : EIATTR_MIN_STACK_SIZE
	.align		4
.L_5:
        /*0024*/ 	.byte	0x04, 0x12
        /*0026*/ 	.short	(.L_7 - .L_6)
	.align		4
.L_6:
        /*0028*/ 	.word	index@(_Z16julia_gpu_kernelddiddiddPb)
        /*002c*/ 	.word	0x00000000
.L_7:


//--------------------- .nv.compat                --------------------------
	.section	.nv.compat,"",@"SHT_CUDA_COMPAT_INFO"
	.align	4
        /*0000*/ 	.byte	0x02, 0x09, 0x00, 0x00, 0x02, 0x02, 0x01, 0x00, 0x02, 0x05, 0x05, 0x00, 0x03, 0x07, 0x01, 0x01
        /*0010*/ 	.byte	0x02, 0x03, 0x00, 0x00, 0x02, 0x06, 0x01, 0x00, 0x04, 0x0b, 0x08, 0x00, 0x01, 0x00, 0x00, 0x00
        /*0020*/ 	.byte	0x00, 0x00, 0x00, 0x00


//--------------------- .nv.info._Z16julia_gpu_kernelddiddiddPb --------------------------
	.section	.nv.info._Z16julia_gpu_kernelddiddiddPb,"",@"SHT_CUDA_INFO"
	.sectionflags	@""
	.align	4


	//----- nvinfo : EIATTR_CUDA_API_VERSION
	.align		4
        /*0000*/ 	.byte	0x04, 0x37
        /*0002*/ 	.short	(.L_9 - .L_8)
.L_8:
        /*0004*/ 	.word	0x00000082


	//----- nvinfo : EIATTR_KPARAM_INFO
	.align		4
.L_9:
        /*0008*/ 	.byte	0x04, 0x17
        /*000a*/ 	.short	(.L_11 - .L_10)
.L_10:
        /*000c*/ 	.word	0x00000000
        /*0010*/ 	.short	0x0008
        /*0012*/ 	.short	0x0040
        /*0014*/ 	.byte	0x00, 0xf5, 0x21, 0x00


	//----- nvinfo : EIATTR_KPARAM_INFO
	.align		4
.L_11:
        /*0018*/ 	.byte	0x04, 0x17
        /*001a*/ 	.short	(.L_13 - .L_12)
.L_12:
        /*001c*/ 	.word	0x00000000
        /*0020*/ 	.short	0x0007
        /*0022*/ 	.short	0x0038
        /*0024*/ 	.byte	0x00, 0xf0, 0x21, 0x00


	//----- nvinfo : EIATTR_KPARAM_INFO
	.align		4
.L_13:
        /*0028*/ 	.byte	0x04, 0x17
        /*002a*/ 	.short	(.L_15 - .L_14)
.L_14:
        /*002c*/ 	.word	0x00000000
        /*0030*/ 	.short	0x0006
        /*0032*/ 	.short	0x0030
        /*0034*/ 	.byte	0x00, 0xf0, 0x21, 0x00


	//----- nvinfo : EIATTR_KPARAM_INFO
	.align		4
.L_15:
        /*0038*/ 	.byte	0x04, 0x17
        /*003a*/ 	.short	(.L_17 - .L_16)
.L_16:
        /*003c*/ 	.word	0x00000000
        /*0040*/ 	.short	0x0005
        /*0042*/ 	.short	0x0028
        /*0044*/ 	.byte	0x00, 0xf0, 0x11, 0x00


	//----- nvinfo : EIATTR_KPARAM_INFO
	.align		4
.L_17:
        /*0048*/ 	.byte	0x04, 0x17
        /*004a*/ 	.short	(.L_19 - .L_18)
.L_18:
        /*004c*/ 	.word	0x00000000
        /*0050*/ 	.short	0x0004
        /*0052*/ 	.short	0x0020
        /*0054*/ 	.byte	0x00, 0xf0, 0x21, 0x00


	//----- nvinfo : EIATTR_KPARAM_INFO
	.align		4
.L_19:
        /*0058*/ 	.byte	0x04, 0x17
        /*005a*/ 	.short	(.L_21 - .L_20)
.L_20:
        /*005c*/ 	.word	0x00000000
        /*0060*/ 	.short	0x0003
        /*0062*/ 	.short	0x0018
        /*0064*/ 	.byte	0x00, 0xf0, 0x21, 0x00


	//----- nvinfo : EIATTR_KPARAM_INFO
	.align		4
.L_21:
        /*0068*/ 	.byte	0x04, 0x17
        /*006a*/ 	.short	(.L_23 - .L_22)
.L_22:
        /*006c*/ 	.word	0x00000000
        /*0070*/ 	.short	0x0002
        /*0072*/ 	.short	0x0010
        /*0074*/ 	.byte	0x00, 0xf0, 0x11, 0x00


	//----- nvinfo : EIATTR_KPARAM_INFO
	.align		4
.L_23:
        /*0078*/ 	.byte	0x04, 0x17
        /*007a*/ 	.short	(.L_25 - .L_24)
.L_24:
        /*007c*/ 	.word	0x00000000
        /*0080*/ 	.short	0x0001
        /*0082*/ 	.short	0x0008
        /*0084*/ 	.byte	0x00, 0xf0, 0x21, 0x00


	//----- nvinfo : EIATTR_KPARAM_INFO
	.align		4
.L_25:
        /*0088*/ 	.byte	0x04, 0x17
        /*008a*/ 	.short	(.L_27 - .L_26)
.L_26:
        /*008c*/ 	.word	0x00000000
        /*0090*/ 	.short	0x0000
        /*0092*/ 	.short	0x0000
        /*0094*/ 	.byte	0x00, 0xf0, 0x21, 0x00


	//----- nvinfo : EIATTR_SPARSE_MMA_MASK
	.align		4
.L_27:
        /*0098*/ 	.byte	0x03, 0x50
        /*009a*/ 	.short	0x0000


	//----- nvinfo : EIATTR_MAXREG_COUNT
	.align		4
        /*009c*/ 	.byte	0x03, 0x1b
        /*009e*/ 	.short	0x00ff


	//----- nvinfo : EIATTR_MERCURY_ISA_VERSION
	.align		4
        /*00a0*/ 	.byte	0x03, 0x5f
        /*00a2*/ 	.short	0x0101


	//----- nvinfo : EIATTR_VRC_CTA_INIT_COUNT
	.align		4
        /*00a4*/ 	.byte	0x02, 0x4a
	.zero		1
	.zero		1


	//----- nvinfo : EIATTR_EXIT_INSTR_OFFSETS
	.align		4
        /*00a8*/ 	.byte	0x04, 0x1c
        /*00aa*/ 	.short	(.L_29 - .L_28)


	//   ....[0]....
.L_28:
        /*00ac*/ 	.word	0x00000510


	//----- nvinfo : EIATTR_CRS_STACK_SIZE
	.align		4
.L_29:
        /*00b0*/ 	.byte	0x04, 0x1e
        /*00b2*/ 	.short	(.L_31 - .L_30)
.L_30:
        /*00b4*/ 	.word	0x00000000


	//----- nvinfo : EIATTR_CBANK_PARAM_SIZE
	.align		4
.L_31:
        /*00b8*/ 	.byte	0x03, 0x19
        /*00ba*/ 	.short	0x0048


	//----- nvinfo : EIATTR_PARAM_CBANK
	.align		4
        /*00bc*/ 	.byte	0x04, 0x0a
        /*00be*/ 	.short	(.L_33 - .L_32)
	.align		4
.L_32:
        /*00c0*/ 	.word	index@(.nv.constant0._Z16julia_gpu_kernelddiddiddPb)
        /*00c4*/ 	.short	0x0380
        /*00c6*/ 	.short	0x0048


	//----- nvinfo : EIATTR_SW_WAR
	.align		4
.L_33:
        /*00c8*/ 	.byte	0x04, 0x36
        /*00ca*/ 	.short	(.L_35 - .L_34)
.L_34:
        /*00cc*/ 	.word	0x00000008
.L_35:


//--------------------- .nv.callgraph             --------------------------
	.section	.nv.callgraph,"",@"SHT_CUDA_CALLGRAPH"
	.align	4
	.sectionentsize	8
	.align		4
        /*0000*/ 	.word	0x00000000
	.align		4
        /*0004*/ 	.word	0xffffffff
	.align		4
        /*0008*/ 	.word	0x00000000
	.align		4
        /*000c*/ 	.word	0xfffffffe
	.align		4
        /*0010*/ 	.word	0x00000000
	.align		4
        /*0014*/ 	.word	0xfffffffd
	.align		4
        /*0018*/ 	.word	0x00000000
	.align		4
        /*001c*/ 	.word	0xfffffffc


//--------------------- .text._Z16julia_gpu_kernelddiddiddPb --------------------------
	.section	.text._Z16julia_gpu_kernelddiddiddPb,"ax",@progbits
	.align	128
        .global         _Z16julia_gpu_kernelddiddiddPb
        .type           _Z16julia_gpu_kernelddiddiddPb,@function
        .size           _Z16julia_gpu_kernelddiddiddPb,(.L_x_9 - _Z16julia_gpu_kernelddiddiddPb)
        .other          _Z16julia_gpu_kernelddiddiddPb,@"STO_CUDA_ENTRY STV_DEFAULT"
_Z16julia_gpu_kernelddiddiddPb:
.text._Z16julia_gpu_kernelddiddiddPb:
[----:B------:R-:W-:Y:S01]  /*0000*/  LDC R1, c[0x0][0x37c] ;  /* 0x0000df00ff017b82 */ /* 0x000fe20000000800 */
[----:B------:R-:W0:Y:S01]  /*0010*/  LDCU UR4, c[0x0][0x390] ;  /* 0x00007200ff0477ac */ /* 0x000e220008000800 */
[----:B------:R-:W-:-:S06]  /*0020*/  IMAD.MOV.U32 R2, RZ, RZ, 0x1 ;  /* 0x00000001ff027424 */ /* 0x000fcc00078e00ff */
[----:B------:R-:W1:Y:S08]  /*0030*/  S2UR UR8, SR_CTAID.X ;  /* 0x00000000000879c3 */ /* 0x000e700000002500 */
[----:B------:R-:W2:Y:S01]  /*0040*/  LDC.64 R14, c[0x0][0x380] ;  /* 0x0000e000ff0e7b82 */ /* 0x000ea20000000a00 */
[----:B0-----:R-:W0:Y:S07]  /*0050*/  I2F.F64 R4, UR4 ;  /* 0x0000000400047d12 */ /* 0x001e2e0008201c00 */
[----:B------:R-:W2:Y:S01]  /*0060*/  LDC.64 R12, c[0x0][0x388] ;  /* 0x0000e200ff0c7b82 */ /* 0x000ea20000000a00 */
[----:B-1----:R-:W1:Y:S07]  /*0070*/  I2F.F64.U32 R10, UR8 ;  /* 0x00000008000a7d12 */ /* 0x002e6e0008201800 */
[----:B------:R-:W3:Y:S01]  /*0080*/  S2UR UR9, SR_CTAID.Y ;  /* 0x00000000000979c3 */ /* 0x000ee20000002600 */
[----:B0-----:R-:W0:Y:S01]  /*0090*/  MUFU.RCP64H R3, R5 ;  /* 0x0000000500037308 */ /* 0x001e220000001800 */
[----:B-1----:R-:W-:Y:S01]  /*00a0*/  FSETP.GEU.AND P1, PT, |R11|, 6.5827683646048100446e-37, PT ;  /* 0x036000000b00780b */ /* 0x002fe20003f2e200 */
[----:B0-----:R-:W-:-:S08]  /*00b0*/  DFMA R6, -R4, R2, 1 ;  /* 0x3ff000000406742b */ /* 0x001fd00000000102 */
[----:B------:R-:W-:-:S08]  /*00c0*/  DFMA R6, R6, R6, R6 ;  /* 0x000000060606722b */ /* 0x000fd00000000006 */
[----:B------:R-:W-:-:S08]  /*00d0*/  DFMA R6, R2, R6, R2 ;  /* 0x000000060206722b */ /* 0x000fd00000000002 */
[----:B------:R-:W-:-:S08]  /*00e0*/  DFMA R2, -R4, R6, 1 ;  /* 0x3ff000000402742b */ /* 0x000fd00000000106 */
[----:B------:R-:W-:-:S08]  /*00f0*/  DFMA R2, R6, R2, R6 ;  /* 0x000000020602722b */ /* 0x000fd00000000006 */
[----:B------:R-:W-:-:S08]  /*0100*/  DMUL R6, R10, R2 ;  /* 0x000000020a067228 */ /* 0x000fd00000000000 */
[----:B------:R-:W-:-:S08]  /*0110*/  DFMA R8, -R4, R6, R10 ;  /* 0x000000060408722b */ /* 0x000fd0000000010a */
[----:B------:R-:W-:Y:S02]  /*0120*/  DFMA R2, R2, R8, R6 ;  /* 0x000000080202722b */ /* 0x000fe40000000006 */
[----:B--2---:R-:W-:-:S08]  /*0130*/  DADD R6, R12, -R14 ;  /* 0x000000000c067229 */ /* 0x004fd0000000080e */
[----:B------:R-:W-:-:S05]  /*0140*/  FFMA R0, RZ, R5, R3 ;  /* 0x00000005ff007223 */ /* 0x000fca0000000003 */
[----:B------:R-:W-:-:S13]  /*0150*/  FSETP.GT.AND P0, PT, |R0|, 1.469367938527859385e-39, PT ;  /* 0x001000000000780b */ /* 0x000fda0003f04200 */
[----:B---3--:R-:W-:Y:S05]  /*0160*/  @P0 BRA P1, `(.L_x_0) ;  /* 0x0000000000180947 */ /* 0x008fea0000800000 */
[----:B------:R-:W-:Y:S01]  /*0170*/  IMAD.MOV.U32 R8, RZ, RZ, R4 ;  /* 0x000000ffff087224 */ /* 0x000fe200078e0004 */
[----:B------:R-:W-:Y:S01]  /*0180*/  MOV R0, 0x1b0 ;  /* 0x000001b000007802 */ /* 0x000fe20000000f00 */
[----:B------:R-:W-:-:S07]  /*0190*/  IMAD.MOV.U32 R9, RZ, RZ, R5 ;  /* 0x000000ffff097224 */ /* 0x000fce00078e0005 */
[----:B------:R-:W-:Y:S05]  /*01a0*/  CALL.REL.NOINC `($__internal_0_$__cuda_sm20_div_rn_f64_full) ;  /* 0x0000000000dc7944 */ /* 0x000fea0003c00000 */
[----:B------:R-:W-:Y:S02]  /*01b0*/  IMAD.MOV.U32 R2, RZ, RZ, R16 ;  /* 0x000000ffff027224 */ /* 0x000fe400078e0010 */
[----:B------:R-:W-:-:S07]  /*01c0*/  IMAD.MOV.U32 R3, RZ, RZ, R17 ;  /* 0x000000ffff037224 */ /* 0x000fce00078e0011 */
.L_x_0:
[----:B------:R-:W0:Y:S01]  /*01d0*/  LDCU UR4, c[0x0][0x3a8] ;  /* 0x00007500ff0477ac */ /* 0x000e220008000800 */
[----:B------:R-:W-:Y:S01]  /*01e0*/  IMAD.MOV.U32 R4, RZ, RZ, 0x1 ;  /* 0x00000001ff047424 */ /* 0x000fe200078e00ff */
[----:B------:R-:W1:Y:S01]  /*01f0*/  LDC.64 R16, c[0x0][0x398] ;  /* 0x0000e600ff107b82 */ /* 0x000e620000000a00 */
[----:B------:R-:W2:Y:S01]  /*0200*/  LDCU.64 UR6, c[0x0][0x380] ;  /* 0x00007000ff0677ac */ /* 0x000ea20008000a00 */
[----:B0-----:R-:W0:Y:S01]  /*0210*/  I2F.F64 R8, UR4 ;  /* 0x0000000400087d12 */ /* 0x001e220008201c00 */
[----:B------:R-:W1:Y:S01]  /*0220*/  LDCU.64 UR4, c[0x0][0x3a0] ;  /* 0x00007400ff0477ac */ /* 0x000e620008000a00 */
[----:B--2---:R-:W-:-:S06]  /*0230*/  DFMA R2, R6, R2, UR6 ;  /* 0x0000000606027e2b */ /* 0x004fcc0008000002 */
[----:B0-----:R-:W0:Y:S01]  /*0240*/  MUFU.RCP64H R5, R9 ;  /* 0x0000000900057308 */ /* 0x001e220000001800 */
[----:B-1----:R-:W-:Y:S02]  /*0250*/  DADD R6, -R16, UR4 ;  /* 0x0000000410067e29 */ /* 0x002fe40008000100 */
[----:B0-----:R-:W-:-:S08]  /*0260*/  DFMA R10, -R8, R4, 1 ;  /* 0x3ff00000080a742b */ /* 0x001fd00000000104 */
[----:B------:R-:W-:-:S08]  /*0270*/  DFMA R10, R10, R10, R10 ;  /* 0x0000000a0a0a722b */ /* 0x000fd0000000000a */
[----:B------:R-:W-:Y:S02]  /*0280*/  DFMA R4, R4, R10, R4 ;  /* 0x0000000a0404722b */ /* 0x000fe40000000004 */
[----:B------:R-:W0:Y:S06]  /*0290*/  I2F.F64.U32 R10, UR9 ;  /* 0x00000009000a7d12 */ /* 0x000e2c0008201800 */
[----:B------:R-:W-:-:S08]  /*02a0*/  DFMA R12, -R8, R4, 1 ;  /* 0x3ff00000080c742b */ /* 0x000fd00000000104 */
[----:B------:R-:W-:Y:S01]  /*02b0*/  DFMA R4, R4, R12, R4 ;  /* 0x0000000c0404722b */ /* 0x000fe20000000004 */
[----:B0-----:R-:W-:-:S07]  /*02c0*/  FSETP.GEU.AND P1, PT, |R11|, 6.5827683646048100446e-37, PT ;  /* 0x036000000b00780b */ /* 0x001fce0003f2e200 */
[----:B------:R-:W-:-:S08]  /*02d0*/  DMUL R12, R10, R4 ;  /* 0x000000040a0c7228 */ /* 0x000fd00000000000 */
[----:B------:R-:W-:-:S08]  /*02e0*/  DFMA R14, -R8, R12, R10 ;  /* 0x0000000c080e722b */ /* 0x000fd0000000010a */
[----:B------:R-:W-:-:S10]  /*02f0*/  DFMA R4, R4, R14, R12 ;  /* 0x0000000e0404722b */ /* 0x000fd4000000000c */
[----:B------:R-:W-:-:S05]  /*0300*/  FFMA R0, RZ, R9, R5 ;  /* 0x00000009ff007223 */ /* 0x000fca0000000005 */
[----:B------:R-:W-:-:S13]  /*0310*/  FSETP.GT.AND P0, PT, |R0|, 1.469367938527859385e-39, PT ;  /* 0x001000000000780b */ /* 0x000fda0003f04200 */
[----:B------:R-:W-:Y:S05]  /*0320*/  @P0 BRA P1, `(.L_x_1) ;  /* 0x0000000000100947 */ /* 0x000fea0000800000 */
[----:B------:R-:W-:-:S07]  /*0330*/  MOV R0, 0x350 ;  /* 0x0000035000007802 */ /* 0x000fce0000000f00 */
[----:B------:R-:W-:Y:S05]  /*0340*/  CALL.REL.NOINC `($__internal_0_$__cuda_sm20_div_rn_f64_full) ;  /* 0x0000000000747944 */ /* 0x000fea0003c00000 */
[----:B------:R-:W-:Y:S02]  /*0350*/  IMAD.MOV.U32 R4, RZ, RZ, R16 ;  /* 0x000000ffff047224 */ /* 0x000fe400078e0010 */
[----:B------:R-:W-:-:S07]  /*0360*/  IMAD.MOV.U32 R5, RZ, RZ, R17 ;  /* 0x000000ffff057224 */ /* 0x000fce00078e0011 */
.L_x_1:
[----:B------:R-:W0:Y:S01]  /*0370*/  LDCU.64 UR4, c[0x0][0x398] ;  /* 0x00007300ff0477ac */ /* 0x000e220008000a00 */
[----:B------:R-:W-:Y:S01]  /*0380*/  IMAD.MOV.U32 R0, RZ, RZ, RZ ;  /* 0x000000ffff007224 */ /* 0x000fe200078e00ff */
[----:B------:R-:W1:Y:S01]  /*0390*/  LDCU.64 UR10, c[0x0][0x358] ;  /* 0x00006b00ff0a77ac */ /* 0x000e620008000a00 */
[----:B------:R-:W2:Y:S01]  /*03a0*/  LDCU.128 UR12, c[0x0][0x3b0] ;  /* 0x00007600ff0c77ac */ /* 0x000ea20008000c00 */
[----:B0-----:R-:W-:-:S11]  /*03b0*/  DFMA R4, R6, R4, UR4 ;  /* 0x0000000406047e2b */ /* 0x001fd60008000004 */
.L_x_2:
[----:B------:R-:W-:Y:S01]  /*03c0*/  DMUL R6, R4, R4 ;  /* 0x0000000404067228 */ /* 0x000fe20000000000 */
[C---:B------:R-:W-:Y:S01]  /*03d0*/  ISETP.GE.U32.AND P0, PT, R0.reuse, 0xc7, PT ;  /* 0x000000c70000780c */ /* 0x040fe20003f06070 */
[----:B------:R-:W-:Y:S01]  /*03e0*/  DADD R8, R2, R2 ;  /* 0x0000000002087229 */ /* 0x000fe20000000002 */
[----:B------:R-:W-:-:S05]  /*03f0*/  VIADD R0, R0, 0x1 ;  /* 0x0000000100007836 */ /* 0x000fca0000000000 */
[----:B------:R-:W-:Y:S02]  /*0400*/  DFMA R6, R2, R2, -R6 ;  /* 0x000000020206722b */ /* 0x000fe40000000806 */
[----:B--2---:R-:W-:-:S06]  /*0410*/  DFMA R4, R8, R4, UR14 ;  /* 0x0000000e08047e2b */ /* 0x004fcc0008000004 */
[----:B------:R-:W-:-:S08]  /*0420*/  DADD R2, R6, UR12 ;  /* 0x0000000c06027e29 */ /* 0x000fd00008000000 */
[----:B------:R-:W-:-:S08]  /*0430*/  DMUL R6, R2, R2 ;  /* 0x0000000202067228 */ /* 0x000fd00000000000 */
[----:B------:R-:W-:-:S08]  /*0440*/  DFMA R6, R4, R4, R6 ;  /* 0x000000040406722b */ /* 0x000fd00000000006 */
[----:B------:R-:W-:-:S14]  /*0450*/  DSETP.LTU.AND P1, PT, R6, 1000, PT ;  /* 0x408f40000600742a */ /* 0x000fdc0003f29000 */
[----:B------:R-:W-:Y:S05]  /*0460*/  @!P0 BRA P1, `(.L_x_2) ;  /* 0xfffffffc00d48947 */ /* 0x000fea000083ffff */
[----:B------:R-:W0:Y:S01]  /*0470*/  LDCU UR4, c[0x0][0x3a8] ;  /* 0x00007500ff0477ac */ /* 0x000e220008000800 */
[----:B------:R-:W-:Y:S01]  /*0480*/  DSETP.GEU.AND P0, PT, R6, 1000, PT ;  /* 0x408f40000600742a */ /* 0x000fe20003f0e000 */
[----:B------:R-:W2:Y:S05]  /*0490*/  LDCU.64 UR6, c[0x0][0x3c0] ;  /* 0x00007800ff0677ac */ /* 0x000eaa0008000a00 */
[----:B------:R-:W-:Y:S01]  /*04a0*/  SEL R5, RZ, 0x1, P0 ;  /* 0x00000001ff057807 */ /* 0x000fe20000000000 */
[----:B0-----:R-:W-:-:S04]  /*04b0*/  UIMAD UR4, UR8, UR4, UR9 ;  /* 0x00000004080472a4 */ /* 0x001fc8000f8e0209 */
[----:B--2---:R-:W-:-:S04]  /*04c0*/  UIADD3 UR5, UP0, UPT, UR4, UR6, URZ ;  /* 0x0000000604057290 */ /* 0x004fc8000ff1e0ff */
[----:B------:R-:W-:Y:S02]  /*04d0*/  ULEA.HI.X.SX32 UR4, UR4, UR7, 0x1, UP0 ;  /* 0x0000000704047291 */ /* 0x000fe400080f0eff */
[----:B------:R-:W-:-:S04]  /*04e0*/  IMAD.U32 R2, RZ, RZ, UR5 ;  /* 0x00000005ff027e24 */ /* 0x000fc8000f8e00ff */
[----:B------:R-:W-:-:S05]  /*04f0*/  IMAD.U32 R3, RZ, RZ, UR4 ;  /* 0x00000004ff037e24 */ /* 0x000fca000f8e00ff */
[----:B-1----:R-:W-:Y:S01]  /*0500*/  STG.E.U8 desc[UR10][R2.64], R5 ;  /* 0x0000000502007986 */ /* 0x002fe2000c10110a */
[----:B------:R-:W-:Y:S05]  /*0510*/  EXIT ;  /* 0x000000000000794d */ /* 0x000fea0003800000 */
        .weak           $__internal_0_$__cuda_sm20_div_rn_f64_full
        .type           $__internal_0_$__cuda_sm20_div_rn_f64_full,@function
        .size           $__internal_0_$__cuda_sm20_div_rn_f64_full,(.L_x_9 - $__internal_0_$__cuda_sm20_div_rn_f64_full)
$__internal_0_$__cuda_sm20_div_rn_f64_full:
[C---:B------:R-:W-:Y:S01]  /*0520*/  FSETP.GEU.AND P0, PT, |R9|.reuse, 1.469367938527859385e-39, PT ;  /* 0x001000000900780b */ /* 0x040fe20003f0e200 */
[----:B------:R-:W-:Y:S01]  /*0530*/  IMAD.MOV.U32 R14, RZ, RZ, 0x1 ;  /* 0x00000001ff0e7424 */ /* 0x000fe200078e00ff */
[C---:B------:R-:W-:Y:S01]  /*0540*/  LOP3.LUT R4, R9.reuse, 0x800fffff, RZ, 0xc0, !PT ;  /* 0x800fffff09047812 */ /* 0x040fe200078ec0ff */
[----:B------:R-:W-:Y:S01]  /*0550*/  IMAD.MOV.U32 R19, RZ, RZ, 0x1ca00000 ;  /* 0x1ca00000ff137424 */ /* 0x000fe200078e00ff */
[----:B------:R-:W-:Y:S02]  /*0560*/  LOP3.LUT R21, R9, 0x7ff00000, RZ, 0xc0, !PT ;  /* 0x7ff0000009157812 */ /* 0x000fe400078ec0ff */
[----:B------:R-:W-:Y:S01]  /*0570*/  LOP3.LUT R5, R4, 0x3ff00000, RZ, 0xfc, !PT ;  /* 0x3ff0000004057812 */ /* 0x000fe200078efcff */
[----:B------:R-:W-:Y:S01]  /*0580*/  IMAD.MOV.U32 R4, RZ, RZ, R8 ;  /* 0x000000ffff047224 */ /* 0x000fe200078e0008 */
[----:B------:R-:W-:-:S04]  /*0590*/  LOP3.LUT R20, R11, 0x7ff00000, RZ, 0xc0, !PT ;  /* 0x7ff000000b147812 */ /* 0x000fc800078ec0ff */
[----:B------:R-:W-:Y:S01]  /*05a0*/  ISETP.GE.U32.AND P1, PT, R20, R21, PT ;  /* 0x000000151400720c */ /* 0x000fe20003f26070 */
[----:B------:R-:W-:Y:S01]  /*05b0*/  @!P0 DMUL R4, R8, 8.98846567431157953865e+307 ;  /* 0x7fe0000008048828 */ /* 0x000fe20000000000 */
[----:B------:R-:W-:-:S05]  /*05c0*/  IMAD.MOV.U32 R18, RZ, RZ, R20 ;  /* 0x000000ffff127224 */ /* 0x000fca00078e0014 */
[----:B------:R-:W0:Y:S02]  /*05d0*/  MUFU.RCP64H R15, R5 ;  /* 0x00000005000f7308 */ /* 0x000e240000001800 */
[----:B0-----:R-:W-:-:S08]  /*05e0*/  DFMA R12, R14, -R4, 1 ;  /* 0x3ff000000e0c742b */ /* 0x001fd00000000804 */
[----:B------:R-:W-:-:S08]  /*05f0*/  DFMA R12, R12, R12, R12 ;  /* 0x0000000c0c0c722b */ /* 0x000fd0000000000c */
[----:B------:R-:W-:Y:S01]  /*0600*/  DFMA R14, R14, R12, R14 ;  /* 0x0000000c0e0e722b */ /* 0x000fe2000000000e */
[----:B------:R-:W-:Y:S01]  /*0610*/  SEL R13, R19, 0x63400000, !P1 ;  /* 0x63400000130d7807 */ /* 0x000fe20004800000 */
[----:B------:R-:W-:Y:S01]  /*0620*/  IMAD.MOV.U32 R12, RZ, RZ, R10 ;  /* 0x000000ffff0c7224 */ /* 0x000fe200078e000a */
[----:B------:R-:W-:Y:S02]  /*0630*/  FSETP.GEU.AND P1, PT, |R11|, 1.469367938527859385e-39, PT ;  /* 0x001000000b00780b */ /* 0x000fe40003f2e200 */
[----:B------:R-:W-:-:S03]  /*0640*/  LOP3.LUT R13, R13, 0x800fffff, R11, 0xf8, !PT ;  /* 0x800fffff0d0d7812 */ /* 0x000fc600078ef80b */
[----:B------:R-:W-:-:S08]  /*0650*/  DFMA R16, R14, -R4, 1 ;  /* 0x3ff000000e10742b */ /* 0x000fd00000000804 */
[----:B------:R-:W-:Y:S01]  /*0660*/  DFMA R14, R14, R16, R14 ;  /* 0x000000100e0e722b */ /* 0x000fe2000000000e */
[----:B------:R-:W-:Y:S10]  /*0670*/  @P1 BRA `(.L_x_3) ;  /* 0x0000000000201947 */ /* 0x000ff40003800000 */
[----:B------:R-:W-:Y:S01]  /*0680*/  LOP3.LUT R17, R9, 0x7ff00000, RZ, 0xc0, !PT ;  /* 0x7ff0000009117812 */ /* 0x000fe200078ec0ff */
[----:B------:R-:W-:-:S03]  /*0690*/  IMAD.MOV.U32 R16, RZ, RZ, RZ ;  /* 0x000000ffff107224 */ /* 0x000fc600078e00ff */
[----:B------:R-:W-:-:S04]  /*06a0*/  ISETP.GE.U32.AND P1, PT, R20, R17, PT ;  /* 0x000000111400720c */ /* 0x000fc80003f26070 */
[----:B------:R-:W-:-:S04]  /*06b0*/  SEL R17, R19, 0x63400000, !P1 ;  /* 0x6340000013117807 */ /* 0x000fc80004800000 */
[----:B------:R-:W-:-:S04]  /*06c0*/  LOP3.LUT R17, R17, 0x80000000, R11, 0xf8, !PT ;  /* 0x8000000011117812 */ /* 0x000fc800078ef80b */
[----:B------:R-:W-:-:S06]  /*06d0*/  LOP3.LUT R17, R17, 0x100000, RZ, 0xfc, !PT ;  /* 0x0010000011117812 */ /* 0x000fcc00078efcff */
[----:B------:R-:W-:-:S10]  /*06e0*/  DFMA R12, R12, 2, -R16 ;  /* 0x400000000c0c782b */ /* 0x000fd40000000810 */
[----:B------:R-:W-:-:S07]  /*06f0*/  LOP3.LUT R18, R13, 0x7ff00000, RZ, 0xc0, !PT ;  /* 0x7ff000000d127812 */ /* 0x000fce00078ec0ff */
.L_x_3:
[----:B------:R-:W-:Y:S01]  /*0700*/  @!P0 LOP3.LUT R21, R5, 0x7ff00000, RZ, 0xc0, !PT ;  /* 0x7ff0000005158812 */ /* 0x000fe200078ec0ff */
[----:B------:R-:W-:Y:S01]  /*0710*/  VIADD R24, R18, 0xffffffff ;  /* 0xffffffff12187836 */ /* 0x000fe20000000000 */
[----:B------:R-:W-:-:S03]  /*0720*/  DMUL R16, R14, R12 ;  /* 0x0000000c0e107228 */ /* 0x000fc60000000000 */
[----:B------:R-:W-:Y:S01]  /*0730*/  VIADD R25, R21, 0xffffffff ;  /* 0xffffffff15197836 */ /* 0x000fe20000000000 */
[----:B------:R-:W-:-:S04]  /*0740*/  ISETP.GT.U32.AND P0, PT, R24, 0x7feffffe, PT ;  /* 0x7feffffe1800780c */ /* 0x000fc80003f04070 */
[----:B------:R-:W-:Y:S01]  /*0750*/  ISETP.GT.U32.OR P0, PT, R25, 0x7feffffe, P0 ;  /* 0x7feffffe1900780c */ /* 0x000fe20000704470 */
[----:B------:R-:W-:-:S08]  /*0760*/  DFMA R22, R16, -R4, R12 ;  /* 0x800000041016722b */ /* 0x000fd0000000000c */
[----:B------:R-:W-:-:S04]  /*0770*/  DFMA R14, R14, R22, R16 ;  /* 0x000000160e0e722b */ /* 0x000fc80000000010 */
[----:B------:R-:W-:Y:S07]  /*0780*/  @P0 BRA `(.L_x_4) ;  /* 0x00000000006c0947 */ /* 0x000fee0003800000 */
[----:B------:R-:W-:Y:S01]  /*0790*/  LOP3.LUT R11, R9, 0x7ff00000, RZ, 0xc0, !PT ;  /* 0x7ff00000090b7812 */ /* 0x000fe200078ec0ff */
[----:B------:R-:W-:-:S03]  /*07a0*/  IMAD.MOV.U32 R18, RZ, RZ, RZ ;  /* 0x000000ffff127224 */ /* 0x000fc600078e00ff */
[CC--:B------:R-:W-:Y:S02]  /*07b0*/  VIADDMNMX R10, R20.reuse, -R11.reuse, 0xb9600000, !PT ;  /* 0xb9600000140a7446 */ /* 0x0c0fe4000780090b */
[----:B------:R-:W-:Y:S02]  /*07c0*/  ISETP.GE.U32.AND P0, PT, R20, R11, PT ;  /* 0x0000000b1400720c */ /* 0x000fe40003f06070 */
[----:B------:R-:W-:Y:S02]  /*07d0*/  VIMNMX R10, PT, PT, R10, 0x46a00000, PT ;  /* 0x46a000000a0a7848 */ /* 0x000fe40003fe0100 */
[----:B------:R-:W-:-:S05]  /*07e0*/  SEL R19, R19, 0x63400000, !P0 ;  /* 0x6340000013137807 */ /* 0x000fca0004000000 */
[----:B------:R-:W-:-:S04]  /*07f0*/  IMAD.IADD R10, R10, 0x1, -R19 ;  /* 0x000000010a0a7824 */ /* 0x000fc800078e0a13 */
[----:B------:R-:W-:-:S06]  /*0800*/  VIADD R19, R10, 0x7fe00000 ;  /* 0x7fe000000a137836 */ /* 0x000fcc0000000000 */
[----:B------:R-:W-:-:S10]  /*0810*/  DMUL R16, R14, R18 ;  /* 0x000000120e107228 */ /* 0x000fd40000000000 */
[----:B------:R-:W-:-:S13]  /*0820*/  FSETP.GTU.AND P0, PT, |R17|, 1.469367938527859385e-39, PT ;  /* 0x001000001100780b */ /* 0x000fda0003f0c200 */
[----:B------:R-:W-:Y:S05]  /*0830*/  @P0 BRA `(.L_x_5) ;  /* 0x0000000000940947 */ /* 0x000fea0003800000 */
[----:B------:R-:W-:Y:S01]  /*0840*/  DFMA R4, R14, -R4, R12 ;  /* 0x800000040e04722b */ /* 0x000fe2000000000c */
[----:B------:R-:W-:-:S09]  /*0850*/  IMAD.MOV.U32 R18, RZ, RZ, RZ ;  /* 0x000000ffff127224 */ /* 0x000fd200078e00ff */
[C---:B------:R-:W-:Y:S02]  /*0860*/  FSETP.NEU.AND P0, PT, R5.reuse, RZ, PT ;  /* 0x000000ff0500720b */ /* 0x040fe40003f0d000 */
[----:B------:R-:W-:-:S04]  /*0870*/  LOP3.LUT R9, R5, 0x80000000, R9, 0x48, !PT ;  /* 0x8000000005097812 */ /* 0x000fc800078e4809 */
[----:B------:R-:W-:-:S07]  /*0880*/  LOP3.LUT R19, R9, R19, RZ, 0xfc, !PT ;  /* 0x0000001309137212 */ /* 0x000fce00078efcff */
[----:B------:R-:W-:Y:S05]  /*0890*/  @!P0 BRA `(.L_x_5) ;  /* 0x00000000007c8947 */ /* 0x000fea0003800000 */
[----:B------:R-:W-:Y:S02]  /*08a0*/  IMAD.MOV R5, RZ, RZ, -R10 ;  /* 0x000000ffff057224 */ /* 0x000fe400078e0a0a */
[----:B------:R-:W-:-:S06]  /*08b0*/  IMAD.MOV.U32 R4, RZ, RZ, RZ ;  /* 0x000000ffff047224 */ /* 0x000fcc00078e00ff */
[----:B------:R-:W-:Y:S02]  /*08c0*/  DFMA R4, R16, -R4, R14 ;  /* 0x800000041004722b */ /* 0x000fe4000000000e */
[----:B------:R-:W-:-:S04]  /*08d0*/  DMUL.RP R14, R14, R18 ;  /* 0x000000120e0e7228 */ /* 0x000fc80000008000 */
[----:B------:R-:W-:-:S04]  /*08e0*/  IADD3 R4, PT, PT, -R10, -0x43300000, RZ ;  /* 0xbcd000000a047810 */ /* 0x000fc80007ffe1ff */
[----:B------:R-:W-:Y:S02]  /*08f0*/  FSETP.NEU.AND P0, PT, |R5|, R4, PT ;  /* 0x000000040500720b */ /* 0x000fe40003f0d200 */
[----:B------:R-:W-:Y:S02]  /*0900*/  LOP3.LUT R9, R15, R9, RZ, 0x3c, !PT ;  /* 0x000000090f097212 */ /* 0x000fe400078e3cff */
[----:B------:R-:W-:Y:S02]  /*0910*/  FSEL R16, R14, R16, !P0 ;  /* 0x000000100e107208 */ /* 0x000fe40004000000 */
[----:B------:R-:W-:Y:S01]  /*0920*/  FSEL R17, R9, R17, !P0 ;  /* 0x0000001109117208 */ /* 0x000fe20004000000 */
[----:B------:R-:W-:Y:S06]  /*0930*/  BRA `(.L_x_5) ;  /* 0x0000000000547947 */ /* 0x000fec0003800000 */
.L_x_4:
[----:B------:R-:W-:-:S14]  /*0940*/  DSETP.NAN.AND P0, PT, R10, R10, PT ;  /* 0x0000000a0a00722a */ /* 0x000fdc0003f08000 */
[----:B------:R-:W-:Y:S05]  /*0950*/  @P0 BRA `(.L_x_6) ;  /* 0x0000000000440947 */ /* 0x000fea0003800000 */
[----:B------:R-:W-:-:S14]  /*0960*/  DSETP.NAN.AND P0, PT, R8, R8, PT ;  /* 0x000000080800722a */ /* 0x000fdc0003f08000 */
[----:B------:R-:W-:Y:S05]  /*0970*/  @P0 BRA `(.L_x_7) ;  /* 0x0000000000300947 */ /* 0x000fea0003800000 */
[----:B------:R-:W-:Y:S01]  /*0980*/  ISETP.NE.AND P0, PT, R18, R21, PT ;  /* 0x000000151200720c */ /* 0x000fe20003f05270 */
[----:B------:R-:W-:Y:S02]  /*0990*/  IMAD.MOV.U32 R16, RZ, RZ, 0x0 ;  /* 0x00000000ff107424 */ /* 0x000fe400078e00ff */
[----:B------:R-:W-:-:S10]  /*09a0*/  IMAD.MOV.U32 R17, RZ, RZ, -0x80000 ;  /* 0xfff80000ff117424 */ /* 0x000fd400078e00ff */
[----:B------:R-:W-:Y:S05]  /*09b0*/  @!P0 BRA `(.L_x_5) ;  /* 0x0000000000348947 */ /* 0x000fea0003800000 */
[----:B------:R-:W-:Y:S02]  /*09c0*/  ISETP.NE.AND P0, PT, R18, 0x7ff00000, PT ;  /* 0x7ff000001200780c */ /* 0x000fe40003f05270 */
[----:B------:R-:W-:Y:S02]  /*09d0*/  LOP3.LUT R17, R11, 0x80000000, R9, 0x48, !PT ;  /* 0x800000000b117812 */ /* 0x000fe400078e4809 */
[----:B------:R-:W-:-:S13]  /*09e0*/  ISETP.EQ.OR P0, PT, R21, RZ, !P0 ;  /* 0x000000ff1500720c */ /* 0x000fda0004702670 */
[----:B------:R-:W-:Y:S01]  /*09f0*/  @P0 LOP3.LUT R4, R17, 0x7ff00000, RZ, 0xfc, !PT ;  /* 0x7ff0000011040812 */ /* 0x000fe200078efcff */
[----:B------:R-:W-:Y:S02]  /*0a00*/  @!P0 IMAD.MOV.U32 R16, RZ, RZ, RZ ;  /* 0x000000ffff108224 */ /* 0x000fe400078e00ff */
[----:B------:R-:W-:Y:S02]  /*0a10*/  @P0 IMAD.MOV.U32 R16, RZ, RZ, RZ ;  /* 0x000000ffff100224 */ /* 0x000fe400078e00ff */
[----:B------:R-:W-:Y:S01]  /*0a20*/  @P0 IMAD.MOV.U32 R17, RZ, RZ, R4 ;  /* 0x000000ffff110224 */ /* 0x000fe200078e0004 */
[----:B------:R-:W-:Y:S06]  /*0a30*/  BRA `(.L_x_5) ;  /* 0x0000000000147947 */ /* 0x000fec0003800000 */
.L_x_7:
[----:B------:R-:W-:Y:S01]  /*0a40*/  LOP3.LUT R17, R9, 0x80000, RZ, 0xfc, !PT ;  /* 0x0008000009117812 */ /* 0x000fe200078efcff */
[----:B------:R-:W-:Y:S01]  /*0a50*/  IMAD.MOV.U32 R16, RZ, RZ, R8 ;  /* 0x000000ffff107224 */ /* 0x000fe200078e0008 */
[----:B------:R-:W-:Y:S06]  /*0a60*/  BRA `(.L_x_5) ;  /* 0x0000000000087947 */ /* 0x000fec0003800000 */
.L_x_6:
[----:B------:R-:W-:Y:S01]  /*0a70*/  LOP3.LUT R17, R11, 0x80000, RZ, 0xfc, !PT ;  /* 0x000800000b117812 */ /* 0x000fe200078efcff */
[----:B------:R-:W-:-:S07]  /*0a80*/  IMAD.MOV.U32 R16, RZ, RZ, R10 ;  /* 0x000000ffff107224 */ /* 0x000fce00078e000a */
.L_x_5:
[----:B------:R-:W-:Y:S02]  /*0a90*/  IMAD.MOV.U32 R4, RZ, RZ, R0 ;  /* 0x000000ffff047224 */ /* 0x000fe400078e0000 */
[----:B------:R-:W-:-:S04]  /*0aa0*/  IMAD.MOV.U32 R5, RZ, RZ, 0x0 ;  /* 0x00000000ff057424 */ /* 0x000fc800078e00ff */
[----:B------:R-:W-:Y:S05]  /*0ab0*/  RET.REL.NODEC R4 `(_Z16julia_gpu_kernelddiddiddPb) ;  /* 0xfffffff404507950 */ /* 0x000fea0003c3ffff */
.L_x_8:
[----:B------:R-:W-:-:S00]  /*0ac0*/  BRA `(.L_x_8) ;  /* 0xfffffffc00fc7947 */ /* 0x000fc0000383ffff */
[----:B------:R-:W-:-:S00]  /*0ad0*/  NOP ;  /* 0x0000000000007918 */ /* 0x000fc00000000000 */
        /* <DEDUP_REMOVED lines=10> */
.L_x_9:


//--------------------- .nv.shared.reserved.0     --------------------------
	.section	.nv.shared.reserved.0,"aw",@nobits
	.weak		__nv_reservedSMEM_offset_0_alias
	.size		__nv_reservedSMEM_offset_0_alias, 0, 64
	.other		__nv_reservedSMEM_offset_0_alias,@"STO_CUDA_RESERVED_SHARED STV_DEFAULT"
__nv_reservedSMEM_offset_0_alias:
	.zero		0
	.zero		64


//--------------------- .nv.constant0._Z16julia_gpu_kernelddiddiddPb --------------------------
	.section	.nv.constant0._Z16julia_gpu_kernelddiddiddPb,"a",@progbits
	.sectionflags	@""
	.align	4
.nv.constant0._Z16julia_gpu_kernelddiddiddPb:
	.zero		968


//--------------------- SYMBOLS --------------------------

	.type		.nv.reservedSmem.offset0,@object
	.size		.nv.reservedSmem.offset0,0x4
